//
// Generated by NVIDIA NVVM Compiler
//
// Compiler Build ID: CL-36424714
// Cuda compilation tools, release 13.0, V13.0.88
// Based on NVVM 20.0.0
//

.version 9.0
.target sm_100
.address_size 64

	// .globl	_Z12triad_kerneliPdS_S_

.visible .entry _Z12triad_kerneliPdS_S_(
	.param .u32 _Z12triad_kerneliPdS_S__param_0,
	.param .u64 .ptr .align 1 _Z12triad_kerneliPdS_S__param_1,
	.param .u64 .ptr .align 1 _Z12triad_kerneliPdS_S__param_2,
	.param .u64 .ptr .align 1 _Z12triad_kerneliPdS_S__param_3
)
{
	.reg .pred 	%p<3>;
	.reg .b32 	%r<11>;
	.reg .b64 	%rd<11>;
	.reg .b64 	%fd<4>;

	ld.param.u32 	%r6, [_Z12triad_kerneliPdS_S__param_0];
	ld.param.u64 	%rd4, [_Z12triad_kerneliPdS_S__param_1];
	ld.param.u64 	%rd5, [_Z12triad_kerneliPdS_S__param_2];
	ld.param.u64 	%rd6, [_Z12triad_kerneliPdS_S__param_3];
	mov.u32 	%r7, %tid.x;
	mov.u32 	%r8, %ctaid.x;
	mov.u32 	%r1, %ntid.x;
	mad.lo.s32 	%r10, %r8, %r1, %r7;
	setp.ge.u32 	%p1, %r10, %r6;
	@%p1 bra 	$L__BB0_3;
	mov.u32 	%r9, %nctaid.x;
	mul.lo.s32 	%r3, %r1, %r9;
	cvta.to.global.u64 	%rd1, %rd4;
	cvta.to.global.u64 	%rd2, %rd5;
	cvta.to.global.u64 	%rd3, %rd6;
$L__BB0_2:
	mul.wide.u32 	%rd7, %r10, 8;
	add.s64 	%rd8, %rd1, %rd7;
	ld.global.f64 	%fd1, [%rd8];
	add.s64 	%rd9, %rd2, %rd7;
	ld.global.f64 	%fd2, [%rd9];
	add.f64 	%fd3, %fd1, %fd2;
	add.s64 	%rd10, %rd3, %rd7;
	st.global.f64 	[%rd10], %fd3;
	add.s32 	%r10, %r10, %r3;
	setp.lt.u32 	%p2, %r10, %r6;
	@%p2 bra 	$L__BB0_2;
$L__BB0_3:
	ret;

}


// ===== COMPILED SASS (sm_100) =====

	.target	sm_100

	.elftype	@"ET_EXEC"


//--------------------- .note.nv.tkinfo           --------------------------
	.section	.note.nv.tkinfo,"",@"SHT_NOTE"
	.sectionflags	@"SHF_NOTE_NV_TKINFO"
	.tkinfo
        /*0018*/ 	.word	0x00000002
        /*0030*/ 	.string	""
        /*0030*/ 	.string	"ptxas"
        /*0030*/ 	.string	"Cuda compilation tools, release 13.0, V13.0.88"
        /*0030*/ 	.string	"Build cuda_13.0.r13.0/compiler.36424714_0"
        /*0030*/ 	.string	"-arch sm_100 -m 64 "



//--------------------- .note.nv.cuinfo           --------------------------
	.section	.note.nv.cuinfo,"",@"SHT_NOTE"
	.sectionflags	@"SHF_NOTE_NV_CUINFO"
        /*0018*/ 	.short	0x0002
        /*001a*/ 	.short	0x0064
        /*001c*/ 	.short	0x0082
	.zero		2


//--------------------- .nv.info                  --------------------------
	.section	.nv.info,"",@"SHT_CUDA_INFO"
	.align	4


	//----- nvinfo : EIATTR_REGCOUNT
	.align		4
        /*0000*/ 	.byte	0x04, 0x2f
        /*0002*/ 	.short	(.L_1 - .L_0)
	.align		4
.L_0:
        /*0004*/ 	.word	index@(_Z12triad_kerneliPdS_S_)
        /*0008*/ 	.word	0x00000014


	//----- nvinfo : EIATTR_FRAME_SIZE
	.align		4
.L_1:
        /*000c*/ 	.byte	0x04, 0x11
        /*000e*/ 	.short	(.L_3 - .L_2)
	.align		4
.L_2:
        /*0010*/ 	.word	index@(_Z12triad_kerneliPdS_S_)
        /*0014*/ 	.word	0x00000000


	//----- nvinfo : EIATTR_MIN_STACK_SIZE
	.align		4
.L_3:
        /*0018*/ 	.byte	0x04, 0x12
        /*001a*/ 	.short	(.L_5 - .L_4)
	.align		4
.L_4:
        /*001c*/ 	.word	index@(_Z12triad_kerneliPdS_S_)
        /*0020*/ 	.word	0x00000000
.L_5:


//--------------------- .nv.compat                --------------------------
	.section	.nv.compat,"",@"SHT_CUDA_COMPAT_INFO"
	.align	4
        /*0000*/ 	.byte	0x02, 0x09, 0x00, 0x00, 0x02, 0x02, 0x01, 0x00, 0x02, 0x05, 0x05, 0x00, 0x03, 0x07, 0x01, 0x01
        /*0010*/ 	.byte	0x02, 0x03, 0x00, 0x00, 0x02, 0x06, 0x01, 0x00, 0x04, 0x0b, 0x08, 0x00, 0x01, 0x00, 0x00, 0x00
        /*0020*/ 	.byte	0x00, 0x00, 0x00, 0x00


//--------------------- .nv.info._Z12triad_kerneliPdS_S_ --------------------------
	.section	.nv.info._Z12triad_kerneliPdS_S_,"",@"SHT_CUDA_INFO"
	.sectionflags	@""
	.align	4


	//----- nvinfo : EIATTR_CUDA_API_VERSION
	.align		4
        /*0000*/ 	.byte	0x04, 0x37
        /*0002*/ 	.short	(.L_7 - .L_6)
.L_6:
        /*0004*/ 	.word	0x00000082


	//----- nvinfo : EIATTR_KPARAM_INFO
	.align		4
.L_7:
        /*0008*/ 	.byte	0x04, 0x17
        /*000a*/ 	.short	(.L_9 - .L_8)
.L_8:
        /*000c*/ 	.word	0x00000000
        /*0010*/ 	.short	0x0003
        /*0012*/ 	.short	0x0018
        /*0014*/ 	.byte	0x00, 0xf5, 0x21, 0x00


	//----- nvinfo : EIATTR_KPARAM_INFO
	.align		4
.L_9:
        /*0018*/ 	.byte	0x04, 0x17
        /*001a*/ 	.short	(.L_11 - .L_10)
.L_10:
        /*001c*/ 	.word	0x00000000
        /*0020*/ 	.short	0x0002
        /*0022*/ 	.short	0x0010
        /*0024*/ 	.byte	0x00, 0xf5, 0x21, 0x00


	//----- nvinfo : EIATTR_KPARAM_INFO
	.align		4
.L_11:
        /*0028*/ 	.byte	0x04, 0x17
        /*002a*/ 	.short	(.L_13 - .L_12)
.L_12:
        /*002c*/ 	.word	0x00000000
        /*0030*/ 	.short	0x0001
        /*0032*/ 	.short	0x0008
        /*0034*/ 	.byte	0x00, 0xf5, 0x21, 0x00


	//----- nvinfo : EIATTR_KPARAM_INFO
	.align		4
.L_13:
        /*0038*/ 	.byte	0x04, 0x17
        /*003a*/ 	.short	(.L_15 - .L_14)
.L_14:
        /*003c*/ 	.word	0x00000000
        /*0040*/ 	.short	0x0000
        /*0042*/ 	.short	0x0000
        /*0044*/ 	.byte	0x00, 0xf0, 0x11, 0x00


	//----- nvinfo : EIATTR_SPARSE_MMA_MASK
	.align		4
.L_15:
        /*0048*/ 	.byte	0x03, 0x50
        /*004a*/ 	.short	0x0000


	//----- nvinfo : EIATTR_MAXREG_COUNT
	.align		4
        /*004c*/ 	.byte	0x03, 0x1b
        /*004e*/ 	.short	0x00ff


	//----- nvinfo : EIATTR_MERCURY_ISA_VERSION
	.align		4
        /*0050*/ 	.byte	0x03, 0x5f
        /*0052*/ 	.short	0x0101


	//----- nvinfo : EIATTR_VRC_CTA_INIT_COUNT
	.align		4
        /*0054*/ 	.byte	0x02, 0x4a
	.zero		1
	.zero		1


	//----- nvinfo : EIATTR_EXIT_INSTR_OFFSETS
	.align		4
        /*0058*/ 	.byte	0x04, 0x1c
        /*005a*/ 	.short	(.L_17 - .L_16)


	//   ....[0]....
.L_16:
        /*005c*/ 	.word	0x00000070


	//   ....[1]....
        /*0060*/ 	.word	0x00000180


	//----- nvinfo : EIATTR_CRS_STACK_SIZE
	.align		4
.L_17:
        /*0064*/ 	.byte	0x04, 0x1e
        /*0066*/ 	.short	(.L_19 - .L_18)
.L_18:
        /*0068*/ 	.word	0x00000000


	//----- nvinfo : EIATTR_CBANK_PARAM_SIZE
	.align		4
.L_19:
        /*006c*/ 	.byte	0x03, 0x19
        /*006e*/ 	.short	0x0020


	//----- nvinfo : EIATTR_PARAM_CBANK
	.align		4
        /*0070*/ 	.byte	0x04, 0x0a
        /*0072*/ 	.short	(.L_21 - .L_20)
	.align		4
.L_20:
        /*0074*/ 	.word	index@(.nv.constant0._Z12triad_kerneliPdS_S_)
        /*0078*/ 	.short	0x0380
        /*007a*/ 	.short	0x0020


	//----- nvinfo : EIATTR_SW_WAR
	.align		4
.L_21:
        /*007c*/ 	.byte	0x04, 0x36
        /*007e*/ 	.short	(.L_23 - .L_22)
.L_22:
        /*0080*/ 	.word	0x00000008
.L_23:


//--------------------- .nv.callgraph             --------------------------
	.section	.nv.callgraph,"",@"SHT_CUDA_CALLGRAPH"
	.align	4
	.sectionentsize	8
	.align		4
        /*0000*/ 	.word	0x00000000
	.align		4
        /*0004*/ 	.word	0xffffffff
	.align		4
        /*0008*/ 	.word	0x00000000
	.align		4
        /*000c*/ 	.word	0xfffffffe
	.align		4
        /*0010*/ 	.word	0x00000000
	.align		4
        /*0014*/ 	.word	0xfffffffd
	.align		4
        /*0018*/ 	.word	0x00000000
	.align		4
        /*001c*/ 	.word	0xfffffffc


//--------------------- .text._Z12triad_kerneliPdS_S_ --------------------------
	.section	.text._Z12triad_kerneliPdS_S_,"ax",@progbits
	.align	128
        .global         _Z12triad_kerneliPdS_S_
        .type           _Z12triad_kerneliPdS_S_,@function
        .size           _Z12triad_kerneliPdS_S_,(.L_x_2 - _Z12triad_kerneliPdS_S_)
        .other          _Z12triad_kerneliPdS_S_,@"STO_CUDA_ENTRY STV_DEFAULT"
_Z12triad_kerneliPdS_S_:
.text._Z12triad_kerneliPdS_S_:
[----:B------:R-:W-:Y:S01]  /*0000*/  LDC R1, c[0x0][0x37c] ;  /* 0x0000df00ff017b82 */ /* 0x000fe20000000800 */
[----:B------:R-:W0:Y:S07]  /*0010*/  S2R R0, SR_TID.X ;  /* 0x0000000000007919 */ /* 0x000e2e0000002100 */
[----:B------:R-:W0:Y:S01]  /*0020*/  S2UR UR4, SR_CTAID.X ;  /* 0x00000000000479c3 */ /* 0x000e220000002500 */
[----:B------:R-:W1:Y:S07]  /*0030*/  LDCU UR5, c[0x0][0x380] ;  /* 0x00007000ff0577ac */ /* 0x000e6e0008000800 */
[----:B------:R-:W0:Y:S02]  /*0040*/  LDC R17, c[0x0][0x360] ;  /* 0x0000d800ff117b82 */ /* 0x000e240000000800 */
[----:B0-----:R-:W-:-:S05]  /*0050*/  IMAD R0, R17, UR4, R0 ;  /* 0x0000000411007c24 */ /* 0x001fca000f8e0200 */
[----:B-1----:R-:W-:-:S13]  /*0060*/  ISETP.GE.U32.AND P0, PT, R0, UR5, PT ;  /* 0x0000000500007c0c */ /* 0x002fda000bf06070 */
[----:B------:R-:W-:Y:S05]  /*0070*/  @P0 EXIT ;  /* 0x000000000000094d */ /* 0x000fea0003800000 */
[----:B------:R-:W0:Y:S01]  /*0080*/  LDC.64 R10, c[0x0][0x388] ;  /* 0x0000e200ff0a7b82 */ /* 0x000e220000000a00 */
[----:B------:R-:W1:Y:S01]  /*0090*/  LDCU UR4, c[0x0][0x370] ;  /* 0x00006e00ff0477ac */ /* 0x000e620008000800 */
[----:B------:R-:W2:Y:S06]  /*00a0*/  LDCU.64 UR6, c[0x0][0x358] ;  /* 0x00006b00ff0677ac */ /* 0x000eac0008000a00 */
[----:B------:R-:W3:Y:S08]  /*00b0*/  LDC.64 R12, c[0x0][0x390] ;  /* 0x0000e400ff0c7b82 */ /* 0x000ef00000000a00 */
[----:B------:R-:W4:Y:S01]  /*00c0*/  LDC.64 R14, c[0x0][0x398] ;  /* 0x0000e600ff0e7b82 */ /* 0x000f220000000a00 */
[----:B-1----:R-:W-:-:S07]  /*00d0*/  IMAD R17, R17, UR4, RZ ;  /* 0x0000000411117c24 */ /* 0x002fce000f8e02ff */
.L_x_0:
[----:B0-----:R-:W-:-:S04]  /*00e0*/  IMAD.WIDE.U32 R2, R0, 0x8, R10 ;  /* 0x0000000800027825 */ /* 0x001fc800078e000a */
[C---:B---3--:R-:W-:Y:S02]  /*00f0*/  IMAD.WIDE.U32 R4, R0.reuse, 0x8, R12 ;  /* 0x0000000800047825 */ /* 0x048fe400078e000c */
[----:B--2---:R-:W2:Y:S04]  /*0100*/  LDG.E.64 R2, desc[UR6][R2.64] ;  /* 0x0000000602027981 */ /* 0x004ea8000c1e1b00 */
[----:B------:R-:W2:Y:S01]  /*0110*/  LDG.E.64 R4, desc[UR6][R4.64] ;  /* 0x0000000604047981 */ /* 0x000ea2000c1e1b00 */
[----:B-1--4-:R-:W-:Y:S01]  /*0120*/  IMAD.WIDE.U32 R8, R0, 0x8, R14 ;  /* 0x0000000800087825 */ /* 0x012fe200078e000e */
[----:B------:R-:W-:-:S04]  /*0130*/  IADD3 R0, PT, PT, R17, R0, RZ ;  /* 0x0000000011007210 */ /* 0x000fc80007ffe0ff */
[----:B------:R-:W-:Y:S01]  /*0140*/  ISETP.GE.U32.AND P0, PT, R0, UR5, PT ;  /* 0x0000000500007c0c */ /* 0x000fe2000bf06070 */
[----:B--2---:R-:W-:-:S07]  /*0150*/  DADD R6, R2, R4 ;  /* 0x0000000002067229 */ /* 0x004fce0000000004 */
[----:B------:R1:W-:Y:S05]  /*0160*/  STG.E.64 desc[UR6][R8.64], R6 ;  /* 0x0000000608007986 */ /* 0x0003ea000c101b06 */
[----:B------:R-:W-:Y:S05]  /*0170*/  @!P0 BRA `(.L_x_0) ;  /* 0xfffffffc00d88947 */ /* 0x000fea000383ffff */
[----:B------:R-:W-:Y:S05]  /*0180*/  EXIT ;  /* 0x000000000000794d */ /* 0x000fea0003800000 */
.L_x_1:
[----:B------:R-:W-:-:S00]  /*0190*/  BRA `(.L_x_1) ;  /* 0xfffffffc00fc7947 */ /* 0x000fc0000383ffff */
[----:B------:R-:W-:-:S00]  /*01a0*/  NOP ;  /* 0x0000000000007918 */ /* 0x000fc00000000000 */
        /* <DEDUP_REMOVED lines=13> */
.L_x_2:


//--------------------- .nv.shared.reserved.0     --------------------------
	.section	.nv.shared.reserved.0,"aw",@nobits
	.weak		__nv_reservedSMEM_offset_0_alias
	.size		__nv_reservedSMEM_offset_0_alias, 0, 64
	.other		__nv_reservedSMEM_offset_0_alias,@"STO_CUDA_RESERVED_SHARED STV_DEFAULT"
__nv_reservedSMEM_offset_0_alias:
	.zero		0
	.zero		64


//--------------------- .nv.constant0._Z12triad_kerneliPdS_S_ --------------------------
	.section	.nv.constant0._Z12triad_kerneliPdS_S_,"a",@progbits
	.sectionflags	@""
	.align	4
.nv.constant0._Z12triad_kerneliPdS_S_:
	.zero		928


//--------------------- SYMBOLS --------------------------

	.type		.nv.reservedSmem.offset0,@object
	.size		.nv.reservedSmem.offset0,0x4
